//
// Generated by NVIDIA NVVM Compiler
//
// Compiler Build ID: CL-36424714
// Cuda compilation tools, release 13.0, V13.0.88
// Based on NVVM 20.0.0
//

.version 9.0
.target sm_100
.address_size 64

	// .globl	_Z15printThreadsIdsv
.extern .func  (.param .b32 func_retval0) vprintf
(
	.param .b64 vprintf_param_0,
	.param .b64 vprintf_param_1
)
;
.global .align 1 .b8 $str[104] = {98, 108, 111, 99, 107, 73, 100, 120, 46, 120, 32, 58, 32, 37, 100, 44, 32, 98, 108, 111, 99, 107, 73, 100, 120, 46, 121, 32, 58, 32, 37, 100, 44, 32, 98, 108, 111, 99, 107, 73, 100, 120, 46, 122, 32, 58, 32, 37, 100, 44, 32, 98, 108, 111, 99, 107, 68, 105, 109, 46, 120, 32, 58, 32, 37, 100, 44, 32, 98, 108, 111, 99, 107, 68, 105, 109, 46, 121, 32, 58, 32, 37, 100, 44, 32, 98, 108, 111, 99, 107, 68, 105, 109, 46, 122, 32, 58, 32, 37, 100, 44, 32, 10};
.global .align 1 .b8 $str$1[56] = {116, 104, 114, 101, 97, 100, 73, 100, 120, 46, 120, 32, 58, 32, 37, 100, 44, 32, 116, 104, 114, 101, 97, 100, 73, 100, 120, 46, 121, 32, 58, 32, 37, 100, 44, 32, 116, 104, 114, 101, 97, 100, 73, 100, 120, 46, 122, 32, 58, 32, 37, 100, 44, 32, 10};

.visible .entry _Z15printThreadsIdsv()
{
	.local .align 8 .b8 	__local_depot0[24];
	.reg .b64 	%SP;
	.reg .b64 	%SPL;
	.reg .b32 	%r<9>;
	.reg .b64 	%rd<5>;

	mov.u64 	%SPL, __local_depot0;
	cvta.local.u64 	%SP, %SPL;
	add.u64 	%rd1, %SP, 0;
	add.u64 	%rd2, %SPL, 0;
	mov.u32 	%r1, %ctaid.x;
	mov.u32 	%r2, %ctaid.y;
	mov.u32 	%r3, %ctaid.z;
	mov.u32 	%r4, %ntid.x;
	mov.u32 	%r5, %ntid.y;
	mov.u32 	%r6, %ntid.z;
	st.local.v2.u32 	[%rd2], {%r1, %r2};
	st.local.v2.u32 	[%rd2+8], {%r3, %r4};
	st.local.v2.u32 	[%rd2+16], {%r5, %r6};
	mov.u64 	%rd3, $str;
	cvta.global.u64 	%rd4, %rd3;
	{ // callseq 0, 0
	.param .b64 param0;
	st.param.b64 	[param0], %rd4;
	.param .b64 param1;
	st.param.b64 	[param1], %rd1;
	.param .b32 retval0;
	call.uni (retval0), 
	vprintf, 
	(
	param0, 
	param1
	);
	ld.param.b32 	%r7, [retval0];
	} // callseq 0
	ret;

}
	// .globl	_Z12printDetailsv
.visible .entry _Z12printDetailsv()
{
	.local .align 8 .b8 	__local_depot1[16];
	.reg .b64 	%SP;
	.reg .b64 	%SPL;
	.reg .b32 	%r<6>;
	.reg .b64 	%rd<5>;

	mov.u64 	%SPL, __local_depot1;
	cvta.local.u64 	%SP, %SPL;
	add.u64 	%rd1, %SP, 0;
	add.u64 	%rd2, %SPL, 0;
	mov.u32 	%r1, %tid.x;
	mov.u32 	%r2, %tid.y;
	mov.u32 	%r3, %tid.z;
	st.local.v2.u32 	[%rd2], {%r1, %r2};
	st.local.u32 	[%rd2+8], %r3;
	mov.u64 	%rd3, $str$1;
	cvta.global.u64 	%rd4, %rd3;
	{ // callseq 1, 0
	.param .b64 param0;
	st.param.b64 	[param0], %rd4;
	.param .b64 param1;
	st.param.b64 	[param1], %rd1;
	.param .b32 retval0;
	call.uni (retval0), 
	vprintf, 
	(
	param0, 
	param1
	);
	ld.param.b32 	%r4, [retval0];
	} // callseq 1
	ret;

}


// ===== COMPILED SASS (sm_100) =====

	.target	sm_100

	.elftype	@"ET_EXEC"


//--------------------- .note.nv.tkinfo           --------------------------
	.section	.note.nv.tkinfo,"",@"SHT_NOTE"
	.sectionflags	@"SHF_NOTE_NV_TKINFO"
	.tkinfo
        /*0018*/ 	.word	0x00000002
        /*0030*/ 	.string	""
        /*0030*/ 	.string	"ptxas"
        /*0030*/ 	.string	"Cuda compilation tools, release 13.0, V13.0.88"
        /*0030*/ 	.string	"Build cuda_13.0.r13.0/compiler.36424714_0"
        /*0030*/ 	.string	"-arch sm_100 -m 64 "



//--------------------- .note.nv.cuinfo           --------------------------
	.section	.note.nv.cuinfo,"",@"SHT_NOTE"
	.sectionflags	@"SHF_NOTE_NV_CUINFO"
        /*0018*/ 	.short	0x0002
        /*001a*/ 	.short	0x0064
        /*001c*/ 	.short	0x0082
	.zero		2


//--------------------- .nv.info                  --------------------------
	.section	.nv.info,"",@"SHT_CUDA_INFO"
	.align	4


	//----- nvinfo : EIATTR_REGCOUNT
	.align		4
        /*0000*/ 	.byte	0x04, 0x2f
        /*0002*/ 	.short	(.L_3 - .L_2)
	.align		4
.L_2:
        /*0004*/ 	.word	index@(_Z15printThreadsIdsv)
        /*0008*/ 	.word	0x00000018


	//----- nvinfo : EIATTR_FRAME_SIZE
	.align		4
.L_3:
        /*000c*/ 	.byte	0x04, 0x11
        /*000e*/ 	.short	(.L_5 - .L_4)
	.align		4
.L_4:
        /*0010*/ 	.word	index@(_Z15printThreadsIdsv)
        /*0014*/ 	.word	0x00000018


	//----- nvinfo : EIATTR_REGCOUNT
	.align		4
.L_5:
        /*0018*/ 	.byte	0x04, 0x2f
        /*001a*/ 	.short	(.L_7 - .L_6)
	.align		4
.L_6:
        /*001c*/ 	.word	index@(_Z12printDetailsv)
        /*0020*/ 	.word	0x00000018


	//----- nvinfo : EIATTR_FRAME_SIZE
	.align		4
.L_7:
        /*0024*/ 	.byte	0x04, 0x11
        /*0026*/ 	.short	(.L_9 - .L_8)
	.align		4
.L_8:
        /*0028*/ 	.word	index@(_Z12printDetailsv)
        /*002c*/ 	.word	0x00000010


	//----- nvinfo : EIATTR_MIN_STACK_SIZE
	.align		4
.L_9:
        /*0030*/ 	.byte	0x04, 0x12
        /*0032*/ 	.short	(.L_11 - .L_10)
	.align		4
.L_10:
        /*0034*/ 	.word	index@(_Z12printDetailsv)
        /*0038*/ 	.word	0x00000010


	//----- nvinfo : EIATTR_MIN_STACK_SIZE
	.align		4
.L_11:
        /*003c*/ 	.byte	0x04, 0x12
        /*003e*/ 	.short	(.L_13 - .L_12)
	.align		4
.L_12:
        /*0040*/ 	.word	index@(_Z15printThreadsIdsv)
        /*0044*/ 	.word	0x00000018
.L_13:


//--------------------- .nv.compat                --------------------------
	.section	.nv.compat,"",@"SHT_CUDA_COMPAT_INFO"
	.align	4
        /*0000*/ 	.byte	0x02, 0x09, 0x00, 0x00, 0x02, 0x02, 0x01, 0x00, 0x02, 0x05, 0x05, 0x00, 0x03, 0x07, 0x01, 0x01
        /*0010*/ 	.byte	0x02, 0x03, 0x00, 0x00, 0x02, 0x06, 0x01, 0x00, 0x04, 0x0b, 0x08, 0x00, 0x09, 0x00, 0x00, 0x00
        /*0020*/ 	.byte	0x00, 0x00, 0x00, 0x00


//--------------------- .nv.info._Z12printDetailsv --------------------------
	.section	.nv.info._Z12printDetailsv,"",@"SHT_CUDA_INFO"
	.sectionflags	@""
	.align	4


	//----- nvinfo : EIATTR_CUDA_API_VERSION
	.align		4
        /*0000*/ 	.byte	0x04, 0x37
        /*0002*/ 	.short	(.L_15 - .L_14)
.L_14:
        /*0004*/ 	.word	0x00000082


	//----- nvinfo : EIATTR_SPARSE_MMA_MASK
	.align		4
.L_15:
        /*0008*/ 	.byte	0x03, 0x50
        /*000a*/ 	.short	0x0000


	//----- nvinfo : EIATTR_MAXREG_COUNT
	.align		4
        /*000c*/ 	.byte	0x03, 0x1b
        /*000e*/ 	.short	0x00ff


	//----- nvinfo : EIATTR_EXTERNS
	.align		4
        /*0010*/ 	.byte	0x04, 0x0f
        /*0012*/ 	.short	(.L_17 - .L_16)


	//   ....[0]....
	.align		4
.L_16:
        /*0014*/ 	.word	index@(vprintf)


	//----- nvinfo : EIATTR_MERCURY_ISA_VERSION
	.align		4
.L_17:
        /*0018*/ 	.byte	0x03, 0x5f
        /*001a*/ 	.short	0x0101


	//----- nvinfo : EIATTR_VRC_CTA_INIT_COUNT
	.align		4
        /*001c*/ 	.byte	0x02, 0x4a
	.zero		1
	.zero		1


	//----- nvinfo : EIATTR_SYSCALL_OFFSETS
	.align		4
        /*0020*/ 	.byte	0x04, 0x46
        /*0022*/ 	.short	(.L_19 - .L_18)


	//   ....[0]....
.L_18:
        /*0024*/ 	.word	0x00000110


	//----- nvinfo : EIATTR_EXIT_INSTR_OFFSETS
	.align		4
.L_19:
        /*0028*/ 	.byte	0x04, 0x1c
        /*002a*/ 	.short	(.L_21 - .L_20)


	//   ....[0]....
.L_20:
        /*002c*/ 	.word	0x00000120


	//----- nvinfo : EIATTR_SW_WAR
	.align		4
.L_21:
        /*0030*/ 	.byte	0x04, 0x36
        /*0032*/ 	.short	(.L_23 - .L_22)
.L_22:
        /*0034*/ 	.word	0x00000008
.L_23:


//--------------------- .nv.info._Z15printThreadsIdsv --------------------------
	.section	.nv.info._Z15printThreadsIdsv,"",@"SHT_CUDA_INFO"
	.sectionflags	@""
	.align	4


	//----- nvinfo : EIATTR_CUDA_API_VERSION
	.align		4
        /*0000*/ 	.byte	0x04, 0x37
        /*0002*/ 	.short	(.L_25 - .L_24)
.L_24:
        /*0004*/ 	.word	0x00000082


	//----- nvinfo : EIATTR_SPARSE_MMA_MASK
	.align		4
.L_25:
        /*0008*/ 	.byte	0x03, 0x50
        /*000a*/ 	.short	0x0000


	//----- nvinfo : EIATTR_MAXREG_COUNT
	.align		4
        /*000c*/ 	.byte	0x03, 0x1b
        /*000e*/ 	.short	0x00ff


	//----- nvinfo : EIATTR_EXTERNS
	.align		4
        /*0010*/ 	.byte	0x04, 0x0f
        /*0012*/ 	.short	(.L_27 - .L_26)


	//   ....[0]....
	.align		4
.L_26:
        /*0014*/ 	.word	index@(vprintf)


	//----- nvinfo : EIATTR_MERCURY_ISA_VERSION
	.align		4
.L_27:
        /*0018*/ 	.byte	0x03, 0x5f
        /*001a*/ 	.short	0x0101


	//----- nvinfo : EIATTR_VRC_CTA_INIT_COUNT
	.align		4
        /*001c*/ 	.byte	0x02, 0x4a
	.zero		1
	.zero		1


	//----- nvinfo : EIATTR_SYSCALL_OFFSETS
	.align		4
        /*0020*/ 	.byte	0x04, 0x46
        /*0022*/ 	.short	(.L_29 - .L_28)


	//   ....[0]....
.L_28:
        /*0024*/ 	.word	0x00000150


	//----- nvinfo : EIATTR_EXIT_INSTR_OFFSETS
	.align		4
.L_29:
        /*0028*/ 	.byte	0x04, 0x1c
        /*002a*/ 	.short	(.L_31 - .L_30)


	//   ....[0]....
.L_30:
        /*002c*/ 	.word	0x00000160


	//----- nvinfo : EIATTR_SW_WAR
	.align		4
.L_31:
        /*0030*/ 	.byte	0x04, 0x36
        /*0032*/ 	.short	(.L_33 - .L_32)
.L_32:
        /*0034*/ 	.word	0x00000008
.L_33:


//--------------------- .nv.callgraph             --------------------------
	.section	.nv.callgraph,"",@"SHT_CUDA_CALLGRAPH"
	.align	4
	.sectionentsize	8
	.align		4
        /*0000*/ 	.word	0x00000000
	.align		4
        /*0004*/ 	.word	0xffffffff
	.align		4
        /*0008*/ 	.word	index@(_Z12printDetailsv)
	.align		4
        /*000c*/ 	.word	index@(vprintf)
	.align		4
        /*0010*/ 	.word	index@(_Z15printThreadsIdsv)
	.align		4
        /*0014*/ 	.word	index@(vprintf)
	.align		4
        /*0018*/ 	.word	0x00000000
	.align		4
        /*001c*/ 	.word	0xfffffffe
	.align		4
        /*0020*/ 	.word	0x00000000
	.align		4
        /*0024*/ 	.word	0xfffffffd
	.align		4
        /*0028*/ 	.word	0x00000000
	.align		4
        /*002c*/ 	.word	0xfffffffc


//--------------------- .nv.constant4             --------------------------
	.section	.nv.constant4,"a",@progbits
	.align	8
	.align		8
.nv.constant4:
        /*0000*/ 	.dword	vprintf
	.align		8
        /*0008*/ 	.dword	$str
	.align		8
        /*0010*/ 	.dword	$str$1


//--------------------- .text._Z12printDetailsv   --------------------------
	.section	.text._Z12printDetailsv,"ax",@progbits
	.align	128
        .global         _Z12printDetailsv
        .type           _Z12printDetailsv,@function
        .size           _Z12printDetailsv,(.L_x_4 - _Z12printDetailsv)
        .other          _Z12printDetailsv,@"STO_CUDA_ENTRY STV_DEFAULT"
_Z12printDetailsv:
.text._Z12printDetailsv:
[----:B------:R-:W0:Y:S01]  /*0000*/  LDC R1, c[0x0][0x37c] ;  /* 0x0000df00ff017b82 */ /* 0x000e220000000800 */
[----:B------:R-:W1:Y:S01]  /*0010*/  S2R R8, SR_TID.X ;  /* 0x0000000000087919 */ /* 0x000e620000002100 */
[----:B0-----:R-:W-:Y:S01]  /*0020*/  VIADD R1, R1, 0xfffffff0 ;  /* 0xfffffff001017836 */ /* 0x001fe20000000000 */
[----:B------:R-:W-:Y:S01]  /*0030*/  MOV R0, 0x0 ;  /* 0x0000000000007802 */ /* 0x000fe20000000f00 */
[----:B------:R-:W0:Y:S01]  /*0040*/  LDCU UR4, c[0x0][0x2f8] ;  /* 0x00005f00ff0477ac */ /* 0x000e220008000800 */
[----:B------:R-:W1:Y:S03]  /*0050*/  S2R R9, SR_TID.Y ;  /* 0x0000000000097919 */ /* 0x000e660000002200 */
[----:B------:R2:W3:Y:S01]  /*0060*/  LDC.64 R2, c[0x4][R0] ;  /* 0x0100000000027b82 */ /* 0x0004e20000000a00 */
[----:B------:R-:W4:Y:S01]  /*0070*/  LDCU.64 UR6, c[0x4][0x10] ;  /* 0x01000200ff0677ac */ /* 0x000f220008000a00 */
[----:B------:R-:W5:Y:S01]  /*0080*/  S2R R10, SR_TID.Z ;  /* 0x00000000000a7919 */ /* 0x000f620000002300 */
[----:B------:R-:W2:Y:S01]  /*0090*/  LDCU UR5, c[0x0][0x2fc] ;  /* 0x00005f80ff0577ac */ /* 0x000ea20008000800 */
[----:B0-----:R-:W-:Y:S01]  /*00a0*/  IADD3 R6, P0, PT, R1, UR4, RZ ;  /* 0x0000000401067c10 */ /* 0x001fe2000ff1e0ff */
[----:B----4-:R-:W-:Y:S01]  /*00b0*/  IMAD.U32 R4, RZ, RZ, UR6 ;  /* 0x00000006ff047e24 */ /* 0x010fe2000f8e00ff */
[----:B------:R-:W-:-:S03]  /*00c0*/  MOV R5, UR7 ;  /* 0x0000000700057c02 */ /* 0x000fc60008000f00 */
[----:B--2---:R-:W-:Y:S01]  /*00d0*/  IMAD.X R7, RZ, RZ, UR5, P0 ;  /* 0x00000005ff077e24 */ /* 0x004fe200080e06ff */
[----:B-1----:R0:W-:Y:S04]  /*00e0*/  STL.64 [R1], R8 ;  /* 0x0000000801007387 */ /* 0x0021e80000100a00 */
[----:B-----5:R0:W-:Y:S03]  /*00f0*/  STL [R1+0x8], R10 ;  /* 0x0000080a01007387 */ /* 0x0201e60000100800 */
[----:B------:R-:W-:-:S07]  /*0100*/  LEPC R20, `(.L_x_0) ;  /* 0x000000001014794e */ /* 0x000fce0000000000 */
[----:B0--3--:R-:W-:Y:S05]  /*0110*/  CALL.ABS.NOINC R2 ;  /* 0x0000000002007343 */ /* 0x009fea0003c00000 */
.L_x_0:
[----:B------:R-:W-:Y:S05]  /*0120*/  EXIT ;  /* 0x000000000000794d */ /* 0x000fea0003800000 */
.L_x_1:
[----:B------:R-:W-:-:S00]  /*0130*/  BRA `(.L_x_1) ;  /* 0xfffffffc00fc7947 */ /* 0x000fc0000383ffff */
[----:B------:R-:W-:-:S00]  /*0140*/  NOP ;  /* 0x0000000000007918 */ /* 0x000fc00000000000 */
        /* <DEDUP_REMOVED lines=11> */
.L_x_4:


//--------------------- .text._Z15printThreadsIdsv --------------------------
	.section	.text._Z15printThreadsIdsv,"ax",@progbits
	.align	128
        .global         _Z15printThreadsIdsv
        .type           _Z15printThreadsIdsv,@function
        .size           _Z15printThreadsIdsv,(.L_x_5 - _Z15printThreadsIdsv)
        .other          _Z15printThreadsIdsv,@"STO_CUDA_ENTRY STV_DEFAULT"
_Z15printThreadsIdsv:
.text._Z15printThreadsIdsv:
[----:B------:R-:W0:Y:S01]  /*0000*/  LDC R1, c[0x0][0x37c] ;  /* 0x0000df00ff017b82 */ /* 0x000e220000000800 */
[----:B------:R-:W1:Y:S01]  /*0010*/  S2R R8, SR_CTAID.X ;  /* 0x0000000000087919 */ /* 0x000e620000002500 */
[----:B------:R-:W2:Y:S06]  /*0020*/  LDCU UR5, c[0x0][0x2fc] ;  /* 0x00005f80ff0577ac */ /* 0x000eac0008000800 */
[----:B------:R-:W3:Y:S01]  /*0030*/  LDC R11, c[0x0][0x360] ;  /* 0x0000d800ff0b7b82 */ /* 0x000ee20000000800 */
[----:B0-----:R-:W-:Y:S01]  /*0040*/  VIADD R1, R1, 0xffffffe8 ;  /* 0xffffffe801017836 */ /* 0x001fe20000000000 */
[----:B------:R-:W1:Y:S01]  /*0050*/  S2R R9, SR_CTAID.Y ;  /* 0x0000000000097919 */ /* 0x000e620000002600 */
[----:B------:R-:W-:Y:S01]  /*0060*/  MOV R0, 0x0 ;  /* 0x0000000000007802 */ /* 0x000fe20000000f00 */
[----:B------:R-:W0:Y:S01]  /*0070*/  LDCU UR4, c[0x0][0x2f8] ;  /* 0x00005f00ff0477ac */ /* 0x000e220008000800 */
[----:B------:R-:W3:Y:S03]  /*0080*/  S2R R10, SR_CTAID.Z ;  /* 0x00000000000a7919 */ /* 0x000ee60000002700 */
[----:B------:R-:W4:Y:S01]  /*0090*/  LDC R12, c[0x0][0x364] ;  /* 0x0000d900ff0c7b82 */ /* 0x000f220000000800 */
[----:B------:R-:W5:Y:S07]  /*00a0*/  LDCU.64 UR6, c[0x4][0x8] ;  /* 0x01000100ff0677ac */ /* 0x000f6e0008000a00 */
[----:B------:R-:W4:Y:S01]  /*00b0*/  LDC R13, c[0x0][0x368] ;  /* 0x0000da00ff0d7b82 */ /* 0x000f220000000800 */
[----:B0-----:R-:W-:-:S07]  /*00c0*/  IADD3 R6, P0, PT, R1, UR4, RZ ;  /* 0x0000000401067c10 */ /* 0x001fce000ff1e0ff */
[----:B------:R0:W0:Y:S01]  /*00d0*/  LDC.64 R2, c[0x4][R0] ;  /* 0x0100000000027b82 */ /* 0x0000220000000a00 */
[----:B-----5:R-:W-:Y:S01]  /*00e0*/  IMAD.U32 R4, RZ, RZ, UR6 ;  /* 0x00000006ff047e24 */ /* 0x020fe2000f8e00ff */
[----:B------:R-:W-:Y:S01]  /*00f0*/  MOV R5, UR7 ;  /* 0x0000000700057c02 */ /* 0x000fe20008000f00 */
[----:B--2---:R-:W-:Y:S01]  /*0100*/  IMAD.X R7, RZ, RZ, UR5, P0 ;  /* 0x00000005ff077e24 */ /* 0x004fe200080e06ff */
[----:B-1----:R1:W-:Y:S04]  /*0110*/  STL.64 [R1], R8 ;  /* 0x0000000801007387 */ /* 0x0023e80000100a00 */
[----:B---3--:R1:W-:Y:S04]  /*0120*/  STL.64 [R1+0x8], R10 ;  /* 0x0000080a01007387 */ /* 0x0083e80000100a00 */
[----:B----4-:R1:W-:Y:S02]  /*0130*/  STL.64 [R1+0x10], R12 ;  /* 0x0000100c01007387 */ /* 0x0103e40000100a00 */
[----:B------:R-:W-:-:S07]  /*0140*/  LEPC R20, `(.L_x_2) ;  /* 0x000000001014794e */ /* 0x000fce0000000000 */
[----:B01----:R-:W-:Y:S05]  /*0150*/  CALL.ABS.NOINC R2 ;  /* 0x0000000002007343 */ /* 0x003fea0003c00000 */
.L_x_2:
[----:B------:R-:W-:Y:S05]  /*0160*/  EXIT ;  /* 0x000000000000794d */ /* 0x000fea0003800000 */
.L_x_3:
        /* <DEDUP_REMOVED lines=9> */
.L_x_5:


//--------------------- .nv.global.init           --------------------------
	.section	.nv.global.init,"aw",@progbits
.nv.global.init:
	.type		$str$1,@object
	.size		$str$1,($str - $str$1)
$str$1:
        /*0000*/ 	.byte	0x74, 0x68, 0x72, 0x65, 0x61, 0x64, 0x49, 0x64, 0x78, 0x2e, 0x78, 0x20, 0x3a, 0x20, 0x25, 0x64
        /*0010*/ 	.byte	0x2c, 0x20, 0x74, 0x68, 0x72, 0x65, 0x61, 0x64, 0x49, 0x64, 0x78, 0x2e, 0x79, 0x20, 0x3a, 0x20
        /*0020*/ 	.byte	0x25, 0x64, 0x2c, 0x20, 0x74, 0x68, 0x72, 0x65, 0x61, 0x64, 0x49, 0x64, 0x78, 0x2e, 0x7a, 0x20
        /*0030*/ 	.byte	0x3a, 0x20, 0x25, 0x64, 0x2c, 0x20, 0x0a, 0x00
	.type		$str,@object
	.size		$str,(.L_0 - $str)
$str:
        /*0038*/ 	.byte	0x62, 0x6c, 0x6f, 0x63, 0x6b, 0x49, 0x64, 0x78, 0x2e, 0x78, 0x20, 0x3a, 0x20, 0x25, 0x64, 0x2c
        /*0048*/ 	.byte	0x20, 0x62, 0x6c, 0x6f, 0x63, 0x6b, 0x49, 0x64, 0x78, 0x2e, 0x79, 0x20, 0x3a, 0x20, 0x25, 0x64
        /*0058*/ 	.byte	0x2c, 0x20, 0x62, 0x6c, 0x6f, 0x63, 0x6b, 0x49, 0x64, 0x78, 0x2e, 0x7a, 0x20, 0x3a, 0x20, 0x25
        /*0068*/ 	.byte	0x64, 0x2c, 0x20, 0x62, 0x6c, 0x6f, 0x63, 0x6b, 0x44, 0x69, 0x6d, 0x2e, 0x78, 0x20, 0x3a, 0x20
        /*0078*/ 	.byte	0x25, 0x64, 0x2c, 0x20, 0x62, 0x6c, 0x6f, 0x63, 0x6b, 0x44, 0x69, 0x6d, 0x2e, 0x79, 0x20, 0x3a
        /*0088*/ 	.byte	0x20, 0x25, 0x64, 0x2c, 0x20, 0x62, 0x6c, 0x6f, 0x63, 0x6b, 0x44, 0x69, 0x6d, 0x2e, 0x7a, 0x20
        /*0098*/ 	.byte	0x3a, 0x20, 0x25, 0x64, 0x2c, 0x20, 0x0a, 0x00
.L_0:


//--------------------- .nv.shared.reserved.0     --------------------------
	.section	.nv.shared.reserved.0,"aw",@nobits
	.weak		__nv_reservedSMEM_offset_0_alias
	.size		__nv_reservedSMEM_offset_0_alias, 0, 64
	.other		__nv_reservedSMEM_offset_0_alias,@"STO_CUDA_RESERVED_SHARED STV_DEFAULT"
__nv_reservedSMEM_offset_0_alias:
	.zero		0
	.zero		64


//--------------------- .nv.constant0._Z12printDetailsv --------------------------
	.section	.nv.constant0._Z12printDetailsv,"a",@progbits
	.sectionflags	@""
	.align	4
.nv.constant0._Z12printDetailsv:
	.zero		896


//--------------------- .nv.constant0._Z15printThreadsIdsv --------------------------
	.section	.nv.constant0._Z15printThreadsIdsv,"a",@progbits
	.sectionflags	@""
	.align	4
.nv.constant0._Z15printThreadsIdsv:
	.zero		896


//--------------------- SYMBOLS --------------------------

	.type		.nv.reservedSmem.offset0,@object
	.size		.nv.reservedSmem.offset0,0x4
	.type		vprintf,@function
